//
// Generated by NVIDIA NVVM Compiler
//
// Compiler Build ID: CL-36424714
// Cuda compilation tools, release 13.0, V13.0.88
// Based on NVVM 20.0.0
//

.version 9.0
.target sm_100
.address_size 64

	// .globl	_Z21scalar_multiplicationPiS_S_i

.visible .entry _Z21scalar_multiplicationPiS_S_i(
	.param .u64 .ptr .align 1 _Z21scalar_multiplicationPiS_S_i_param_0,
	.param .u64 .ptr .align 1 _Z21scalar_multiplicationPiS_S_i_param_1,
	.param .u64 .ptr .align 1 _Z21scalar_multiplicationPiS_S_i_param_2,
	.param .u32 _Z21scalar_multiplicationPiS_S_i_param_3
)
{
	.reg .pred 	%p<2>;
	.reg .b32 	%r<9>;
	.reg .b64 	%rd<10>;

	ld.param.u64 	%rd1, [_Z21scalar_multiplicationPiS_S_i_param_0];
	ld.param.u64 	%rd2, [_Z21scalar_multiplicationPiS_S_i_param_1];
	ld.param.u64 	%rd3, [_Z21scalar_multiplicationPiS_S_i_param_2];
	ld.param.u32 	%r2, [_Z21scalar_multiplicationPiS_S_i_param_3];
	mov.u32 	%r3, %tid.x;
	mov.u32 	%r4, %ctaid.x;
	mov.u32 	%r5, %ntid.x;
	mad.lo.s32 	%r1, %r4, %r5, %r3;
	setp.ge.s32 	%p1, %r1, %r2;
	@%p1 bra 	$L__BB0_2;
	cvta.to.global.u64 	%rd4, %rd3;
	cvta.to.global.u64 	%rd5, %rd1;
	cvta.to.global.u64 	%rd6, %rd2;
	ld.global.u32 	%r6, [%rd4];
	mul.wide.s32 	%rd7, %r1, 4;
	add.s64 	%rd8, %rd5, %rd7;
	ld.global.u32 	%r7, [%rd8];
	mul.lo.s32 	%r8, %r7, %r6;
	add.s64 	%rd9, %rd6, %rd7;
	st.global.u32 	[%rd9], %r8;
$L__BB0_2:
	ret;

}


// ===== COMPILED SASS (sm_100) =====

	.target	sm_100

	.elftype	@"ET_EXEC"


//--------------------- .note.nv.tkinfo           --------------------------
	.section	.note.nv.tkinfo,"",@"SHT_NOTE"
	.sectionflags	@"SHF_NOTE_NV_TKINFO"
	.tkinfo
        /*0018*/ 	.word	0x00000002
        /*0030*/ 	.string	""
        /*0030*/ 	.string	"ptxas"
        /*0030*/ 	.string	"Cuda compilation tools, release 13.0, V13.0.88"
        /*0030*/ 	.string	"Build cuda_13.0.r13.0/compiler.36424714_0"
        /*0030*/ 	.string	"-arch sm_100 -m 64 "



//--------------------- .note.nv.cuinfo           --------------------------
	.section	.note.nv.cuinfo,"",@"SHT_NOTE"
	.sectionflags	@"SHF_NOTE_NV_CUINFO"
        /*0018*/ 	.short	0x0002
        /*001a*/ 	.short	0x0064
        /*001c*/ 	.short	0x0082
	.zero		2


//--------------------- .nv.info                  --------------------------
	.section	.nv.info,"",@"SHT_CUDA_INFO"
	.align	4


	//----- nvinfo : EIATTR_REGCOUNT
	.align		4
        /*0000*/ 	.byte	0x04, 0x2f
        /*0002*/ 	.short	(.L_1 - .L_0)
	.align		4
.L_0:
        /*0004*/ 	.word	index@(_Z21scalar_multiplicationPiS_S_i)
        /*0008*/ 	.word	0x0000000c


	//----- nvinfo : EIATTR_FRAME_SIZE
	.align		4
.L_1:
        /*000c*/ 	.byte	0x04, 0x11
        /*000e*/ 	.short	(.L_3 - .L_2)
	.align		4
.L_2:
        /*0010*/ 	.word	index@(_Z21scalar_multiplicationPiS_S_i)
        /*0014*/ 	.word	0x00000000


	//----- nvinfo : EIATTR_MIN_STACK_SIZE
	.align		4
.L_3:
        /*0018*/ 	.byte	0x04, 0x12
        /*001a*/ 	.short	(.L_5 - .L_4)
	.align		4
.L_4:
        /*001c*/ 	.word	index@(_Z21scalar_multiplicationPiS_S_i)
        /*0020*/ 	.word	0x00000000
.L_5:


//--------------------- .nv.compat                --------------------------
	.section	.nv.compat,"",@"SHT_CUDA_COMPAT_INFO"
	.align	4
        /*0000*/ 	.byte	0x02, 0x09, 0x00, 0x00, 0x02, 0x02, 0x01, 0x00, 0x02, 0x05, 0x05, 0x00, 0x03, 0x07, 0x01, 0x01
        /*0010*/ 	.byte	0x02, 0x03, 0x00, 0x00, 0x02, 0x06, 0x01, 0x00, 0x04, 0x0b, 0x08, 0x00, 0x09, 0x00, 0x00, 0x00
        /*0020*/ 	.byte	0x00, 0x00, 0x00, 0x00


//--------------------- .nv.info._Z21scalar_multiplicationPiS_S_i --------------------------
	.section	.nv.info._Z21scalar_multiplicationPiS_S_i,"",@"SHT_CUDA_INFO"
	.sectionflags	@""
	.align	4


	//----- nvinfo : EIATTR_CUDA_API_VERSION
	.align		4
        /*0000*/ 	.byte	0x04, 0x37
        /*0002*/ 	.short	(.L_7 - .L_6)
.L_6:
        /*0004*/ 	.word	0x00000082


	//----- nvinfo : EIATTR_KPARAM_INFO
	.align		4
.L_7:
        /*0008*/ 	.byte	0x04, 0x17
        /*000a*/ 	.short	(.L_9 - .L_8)
.L_8:
        /*000c*/ 	.word	0x00000000
        /*0010*/ 	.short	0x0003
        /*0012*/ 	.short	0x0018
        /*0014*/ 	.byte	0x00, 0xf0, 0x11, 0x00


	//----- nvinfo : EIATTR_KPARAM_INFO
	.align		4
.L_9:
        /*0018*/ 	.byte	0x04, 0x17
        /*001a*/ 	.short	(.L_11 - .L_10)
.L_10:
        /*001c*/ 	.word	0x00000000
        /*0020*/ 	.short	0x0002
        /*0022*/ 	.short	0x0010
        /*0024*/ 	.byte	0x00, 0xf5, 0x21, 0x00


	//----- nvinfo : EIATTR_KPARAM_INFO
	.align		4
.L_11:
        /*0028*/ 	.byte	0x04, 0x17
        /*002a*/ 	.short	(.L_13 - .L_12)
.L_12:
        /*002c*/ 	.word	0x00000000
        /*0030*/ 	.short	0x0001
        /*0032*/ 	.short	0x0008
        /*0034*/ 	.byte	0x00, 0xf5, 0x21, 0x00


	//----- nvinfo : EIATTR_KPARAM_INFO
	.align		4
.L_13:
        /*0038*/ 	.byte	0x04, 0x17
        /*003a*/ 	.short	(.L_15 - .L_14)
.L_14:
        /*003c*/ 	.word	0x00000000
        /*0040*/ 	.short	0x0000
        /*0042*/ 	.short	0x0000
        /*0044*/ 	.byte	0x00, 0xf5, 0x21, 0x00


	//----- nvinfo : EIATTR_SPARSE_MMA_MASK
	.align		4
.L_15:
        /*0048*/ 	.byte	0x03, 0x50
        /*004a*/ 	.short	0x0000


	//----- nvinfo : EIATTR_MAXREG_COUNT
	.align		4
        /*004c*/ 	.byte	0x03, 0x1b
        /*004e*/ 	.short	0x00ff


	//----- nvinfo : EIATTR_MERCURY_ISA_VERSION
	.align		4
        /*0050*/ 	.byte	0x03, 0x5f
        /*0052*/ 	.short	0x0101


	//----- nvinfo : EIATTR_VRC_CTA_INIT_COUNT
	.align		4
        /*0054*/ 	.byte	0x02, 0x4a
	.zero		1
	.zero		1


	//----- nvinfo : EIATTR_EXIT_INSTR_OFFSETS
	.align		4
        /*0058*/ 	.byte	0x04, 0x1c
        /*005a*/ 	.short	(.L_17 - .L_16)


	//   ....[0]....
.L_16:
        /*005c*/ 	.word	0x00000070


	//   ....[1]....
        /*0060*/ 	.word	0x00000120


	//----- nvinfo : EIATTR_CBANK_PARAM_SIZE
	.align		4
.L_17:
        /*0064*/ 	.byte	0x03, 0x19
        /*0066*/ 	.short	0x001c


	//----- nvinfo : EIATTR_PARAM_CBANK
	.align		4
        /*0068*/ 	.byte	0x04, 0x0a
        /*006a*/ 	.short	(.L_19 - .L_18)
	.align		4
.L_18:
        /*006c*/ 	.word	index@(.nv.constant0._Z21scalar_multiplicationPiS_S_i)
        /*0070*/ 	.short	0x0380
        /*0072*/ 	.short	0x001c


	//----- nvinfo : EIATTR_SW_WAR
	.align		4
.L_19:
        /*0074*/ 	.byte	0x04, 0x36
        /*0076*/ 	.short	(.L_21 - .L_20)
.L_20:
        /*0078*/ 	.word	0x00000008
.L_21:


//--------------------- .nv.callgraph             --------------------------
	.section	.nv.callgraph,"",@"SHT_CUDA_CALLGRAPH"
	.align	4
	.sectionentsize	8
	.align		4
        /*0000*/ 	.word	0x00000000
	.align		4
        /*0004*/ 	.word	0xffffffff
	.align		4
        /*0008*/ 	.word	0x00000000
	.align		4
        /*000c*/ 	.word	0xfffffffe
	.align		4
        /*0010*/ 	.word	0x00000000
	.align		4
        /*0014*/ 	.word	0xfffffffd
	.align		4
        /*0018*/ 	.word	0x00000000
	.align		4
        /*001c*/ 	.word	0xfffffffc


//--------------------- .text._Z21scalar_multiplicationPiS_S_i --------------------------
	.section	.text._Z21scalar_multiplicationPiS_S_i,"ax",@progbits
	.align	128
        .global         _Z21scalar_multiplicationPiS_S_i
        .type           _Z21scalar_multiplicationPiS_S_i,@function
        .size           _Z21scalar_multiplicationPiS_S_i,(.L_x_1 - _Z21scalar_multiplicationPiS_S_i)
        .other          _Z21scalar_multiplicationPiS_S_i,@"STO_CUDA_ENTRY STV_DEFAULT"
_Z21scalar_multiplicationPiS_S_i:
.text._Z21scalar_multiplicationPiS_S_i:
[----:B------:R-:W-:Y:S01]  /*0000*/  LDC R1, c[0x0][0x37c] ;  /* 0x0000df00ff017b82 */ /* 0x000fe20000000800 */
[----:B------:R-:W0:Y:S07]  /*0010*/  S2R R9, SR_TID.X ;  /* 0x0000000000097919 */ /* 0x000e2e0000002100 */
[----:B------:R-:W0:Y:S01]  /*0020*/  S2UR UR4, SR_CTAID.X ;  /* 0x00000000000479c3 */ /* 0x000e220000002500 */
[----:B------:R-:W1:Y:S07]  /*0030*/  LDCU UR5, c[0x0][0x398] ;  /* 0x00007300ff0577ac */ /* 0x000e6e0008000800 */
[----:B------:R-:W0:Y:S02]  /*0040*/  LDC R0, c[0x0][0x360] ;  /* 0x0000d800ff007b82 */ /* 0x000e240000000800 */
[----:B0-----:R-:W-:-:S05]  /*0050*/  IMAD R9, R0, UR4, R9 ;  /* 0x0000000400097c24 */ /* 0x001fca000f8e0209 */
[----:B-1----:R-:W-:-:S13]  /*0060*/  ISETP.GE.AND P0, PT, R9, UR5, PT ;  /* 0x0000000509007c0c */ /* 0x002fda000bf06270 */
[----:B------:R-:W-:Y:S05]  /*0070*/  @P0 EXIT ;  /* 0x000000000000094d */ /* 0x000fea0003800000 */
[----:B------:R-:W0:Y:S01]  /*0080*/  LDC.64 R4, c[0x0][0x380] ;  /* 0x0000e000ff047b82 */ /* 0x000e220000000a00 */
[----:B------:R-:W1:Y:S07]  /*0090*/  LDCU.64 UR4, c[0x0][0x358] ;  /* 0x00006b00ff0477ac */ /* 0x000e6e0008000a00 */
[----:B------:R-:W2:Y:S08]  /*00a0*/  LDC.64 R2, c[0x0][0x390] ;  /* 0x0000e400ff027b82 */ /* 0x000eb00000000a00 */
[----:B------:R-:W3:Y:S01]  /*00b0*/  LDC.64 R6, c[0x0][0x388] ;  /* 0x0000e200ff067b82 */ /* 0x000ee20000000a00 */
[----:B0-----:R-:W-:-:S06]  /*00c0*/  IMAD.WIDE R4, R9, 0x4, R4 ;  /* 0x0000000409047825 */ /* 0x001fcc00078e0204 */
[----:B-1----:R-:W4:Y:S04]  /*00d0*/  LDG.E R5, desc[UR4][R4.64] ;  /* 0x0000000404057981 */ /* 0x002f28000c1e1900 */
[----:B--2---:R-:W4:Y:S01]  /*00e0*/  LDG.E R2, desc[UR4][R2.64] ;  /* 0x0000000402027981 */ /* 0x004f22000c1e1900 */
[----:B---3--:R-:W-:-:S04]  /*00f0*/  IMAD.WIDE R6, R9, 0x4, R6 ;  /* 0x0000000409067825 */ /* 0x008fc800078e0206 */
[----:B----4-:R-:W-:-:S05]  /*0100*/  IMAD R9, R2, R5, RZ ;  /* 0x0000000502097224 */ /* 0x010fca00078e02ff */
[----:B------:R-:W-:Y:S01]  /*0110*/  STG.E desc[UR4][R6.64], R9 ;  /* 0x0000000906007986 */ /* 0x000fe2000c101904 */
[----:B------:R-:W-:Y:S05]  /*0120*/  EXIT ;  /* 0x000000000000794d */ /* 0x000fea0003800000 */
.L_x_0:
[----:B------:R-:W-:-:S00]  /*0130*/  BRA `(.L_x_0) ;  /* 0xfffffffc00fc7947 */ /* 0x000fc0000383ffff */
[----:B------:R-:W-:-:S00]  /*0140*/  NOP ;  /* 0x0000000000007918 */ /* 0x000fc00000000000 */
        /* <DEDUP_REMOVED lines=11> */
.L_x_1:


//--------------------- .nv.shared.reserved.0     --------------------------
	.section	.nv.shared.reserved.0,"aw",@nobits
	.weak		__nv_reservedSMEM_offset_0_alias
	.size		__nv_reservedSMEM_offset_0_alias, 0, 64
	.other		__nv_reservedSMEM_offset_0_alias,@"STO_CUDA_RESERVED_SHARED STV_DEFAULT"
__nv_reservedSMEM_offset_0_alias:
	.zero		0
	.zero		64


//--------------------- .nv.constant0._Z21scalar_multiplicationPiS_S_i --------------------------
	.section	.nv.constant0._Z21scalar_multiplicationPiS_S_i,"a",@progbits
	.sectionflags	@""
	.align	4
.nv.constant0._Z21scalar_multiplicationPiS_S_i:
	.zero		924


//--------------------- SYMBOLS --------------------------

	.type		.nv.reservedSmem.offset0,@object
	.size		.nv.reservedSmem.offset0,0x4
